	.headerflags	@"EF_CUDA_TEXMODE_UNIFIED EF_CUDA_64BIT_ADDRESS EF_CUDA_ACCELERATORS EF_CUDA_SM90 EF_CUDA_VIRTUAL_SM(EF_CUDA_SM90)"
	.elftype	@"ET_EXEC"


//--------------------- .nv.info                  --------------------------
	.section	.nv.info,"",@"SHT_CUDA_INFO"
	.align	4


	//----- nvinfo : EIATTR_REGCOUNT
	.align		4
        /*0000*/ 	.byte	0x04, 0x2f
        /*0002*/ 	.short	(.L_1 - .L_0)
	.align		4
.L_0:
        /*0004*/ 	.word	index@(triton_poi_fused_convolution_reflection_pad2d_relu_0)
        /*0008*/ 	.word	0x0000000d


	//----- nvinfo : EIATTR_MIN_STACK_SIZE
	.align		4
.L_1:
        /*000c*/ 	.byte	0x04, 0x12
        /*000e*/ 	.short	(.L_3 - .L_2)
	.align		4
.L_2:
        /*0010*/ 	.word	index@(triton_poi_fused_convolution_reflection_pad2d_relu_0)
        /*0014*/ 	.word	0x00000000


	//----- nvinfo : EIATTR_FRAME_SIZE
	.align		4
.L_3:
        /*0018*/ 	.byte	0x04, 0x11
        /*001a*/ 	.short	(.L_5 - .L_4)
	.align		4
.L_4:
        /*001c*/ 	.word	index@(triton_poi_fused_convolution_reflection_pad2d_relu_0)
        /*0020*/ 	.word	0x00000000


	//----- nvinfo : EIATTR_MIN_STACK_SIZE
	.align		4
.L_5:
        /*0024*/ 	.byte	0x04, 0x12
        /*0026*/ 	.short	(.L_7 - .L_6)
	.align		4
.L_6:
        /*0028*/ 	.word	index@(triton_poi_fused_convolution_reflection_pad2d_relu_0)
        /*002c*/ 	.word	0x00000000
.L_7:


//--------------------- .nv.info.triton_poi_fused_convolution_reflection_pad2d_relu_0 --------------------------
	.section	.nv.info.triton_poi_fused_convolution_reflection_pad2d_relu_0,"",@"SHT_CUDA_INFO"
	.sectionflags	@""
	.align	4


	//----- nvinfo : EIATTR_CUDA_API_VERSION
	.align		4
        /*0000*/ 	.byte	0x04, 0x37
        /*0002*/ 	.short	(.L_9 - .L_8)
.L_8:
        /*0004*/ 	.word	0x0000007c


	//----- nvinfo : EIATTR_KPARAM_INFO
	.align		4
.L_9:
        /*0008*/ 	.byte	0x04, 0x17
        /*000a*/ 	.short	(.L_11 - .L_10)
.L_10:
        /*000c*/ 	.word	0x00000000
        /*0010*/ 	.short	0x0003
        /*0012*/ 	.short	0x0018
        /*0014*/ 	.byte	0x00, 0xf0, 0x11, 0x00


	//----- nvinfo : EIATTR_KPARAM_INFO
	.align		4
.L_11:
        /*0018*/ 	.byte	0x04, 0x17
        /*001a*/ 	.short	(.L_13 - .L_12)
.L_12:
        /*001c*/ 	.word	0x00000000
        /*0020*/ 	.short	0x0002
        /*0022*/ 	.short	0x0010
        /*0024*/ 	.byte	0x00, 0xf4, 0x21, 0x00


	//----- nvinfo : EIATTR_KPARAM_INFO
	.align		4
.L_13:
        /*0028*/ 	.byte	0x04, 0x17
        /*002a*/ 	.short	(.L_15 - .L_14)
.L_14:
        /*002c*/ 	.word	0x00000000
        /*0030*/ 	.short	0x0001
        /*0032*/ 	.short	0x0008
        /*0034*/ 	.byte	0x00, 0xf4, 0x21, 0x00


	//----- nvinfo : EIATTR_KPARAM_INFO
	.align		4
.L_15:
        /*0038*/ 	.byte	0x04, 0x17
        /*003a*/ 	.short	(.L_17 - .L_16)
.L_16:
        /*003c*/ 	.word	0x00000000
        /*0040*/ 	.short	0x0000
        /*0042*/ 	.short	0x0000
        /*0044*/ 	.byte	0x00, 0xf4, 0x21, 0x00


	//----- nvinfo : EIATTR_SPARSE_MMA_MASK
	.align		4
.L_17:
        /*0048*/ 	.byte	0x03, 0x50
        /*004a*/ 	.short	0x0000


	//----- nvinfo : EIATTR_MAXREG_COUNT
	.align		4
        /*004c*/ 	.byte	0x03, 0x1b
        /*004e*/ 	.short	0x00ff


	//----- nvinfo : EIATTR_EXIT_INSTR_OFFSETS
	.align		4
        /*0050*/ 	.byte	0x04, 0x1c
        /*0052*/ 	.short	(.L_19 - .L_18)


	//   ....[0]....
.L_18:
        /*0054*/ 	.word	0x000002d0


	//   ....[1]....
        /*0058*/ 	.word	0x000002f0


	//----- nvinfo : EIATTR_REQNTID
	.align		4
.L_19:
        /*005c*/ 	.byte	0x04, 0x10
        /*005e*/ 	.short	(.L_21 - .L_20)
.L_20:
        /*0060*/ 	.word	0x00000080
        /*0064*/ 	.word	0x00000001
        /*0068*/ 	.word	0x00000001


	//----- nvinfo : EIATTR_CBANK_PARAM_SIZE
	.align		4
.L_21:
        /*006c*/ 	.byte	0x03, 0x19
        /*006e*/ 	.short	0x001c


	//----- nvinfo : EIATTR_PARAM_CBANK
	.align		4
        /*0070*/ 	.byte	0x04, 0x0a
        /*0072*/ 	.short	(.L_23 - .L_22)
	.align		4
.L_22:
        /*0074*/ 	.word	index@(.nv.constant0.triton_poi_fused_convolution_reflection_pad2d_relu_0)
        /*0078*/ 	.short	0x0210
        /*007a*/ 	.short	0x001c


	//----- nvinfo : EIATTR_SW_WAR
	.align		4
.L_23:
        /*007c*/ 	.byte	0x04, 0x36
        /*007e*/ 	.short	(.L_25 - .L_24)
.L_24:
        /*0080*/ 	.word	0x00000008
.L_25:


//--------------------- .nv.callgraph             --------------------------
	.section	.nv.callgraph,"",@"SHT_CUDA_CALLGRAPH"
	.align	4
	.sectionentsize	8
	.align		4
        /*0000*/ 	.word	0x00000000
	.align		4
        /*0004*/ 	.word	0xffffffff
	.align		4
        /*0008*/ 	.word	0x00000000
	.align		4
        /*000c*/ 	.word	0xfffffffe
	.align		4
        /*0010*/ 	.word	0x00000000
	.align		4
        /*0014*/ 	.word	0xfffffffd
	.align		4
        /*0018*/ 	.word	0x00000000
	.align		4
        /*001c*/ 	.word	0xfffffffc


//--------------------- .text.triton_poi_fused_convolution_reflection_pad2d_relu_0 --------------------------
	.section	.text.triton_poi_fused_convolution_reflection_pad2d_relu_0,"ax",@progbits
	.align	128
        .global         triton_poi_fused_convolution_reflection_pad2d_relu_0
        .type           triton_poi_fused_convolution_reflection_pad2d_relu_0,@function
        .size           triton_poi_fused_convolution_reflection_pad2d_relu_0,(.L_x_1 - triton_poi_fused_convolution_reflection_pad2d_relu_0)
        .other          triton_poi_fused_convolution_reflection_pad2d_relu_0,@"STO_CUDA_ENTRY STV_DEFAULT"
triton_poi_fused_convolution_reflection_pad2d_relu_0:
.text.triton_poi_fused_convolution_reflection_pad2d_relu_0:
[----:B------:R-:W0:Y:S02]  /*0000*/  LDC R1, c[0x0][0x28] ;  /* 0x00000a00ff017b82 */ /* 0x000e240000000800 */
[----:B------:R-:W1:Y:S01]  /*0010*/  S2R R0, SR_TID.X ;  /* 0x0000000000007919 */ /* 0x000e620000002100 */
[----:B------:R-:W-:Y:S01]  /*0020*/  ULDC.64 UR4, c[0x0][0x208] ;  /* 0x0000820000047ab9 */ /* 0x000fe20000000a00 */
[----:B------:R-:W2:Y:S01]  /*0030*/  S2R R3, SR_CTAID.X ;  /* 0x0000000000037919 */ /* 0x000ea20000002500 */
[----:B-1----:R-:W-:-:S05]  /*0040*/  LOP3.LUT R0, R0, 0x7f, RZ, 0xc0, !PT ;  /* 0x0000007f00007812 */ /* 0x002fca00078ec0ff */
[----:B--2---:R-:W-:-:S04]  /*0050*/  IMAD R0, R3, 0x80, R0 ;  /* 0x0000008003007824 */ /* 0x004fc800078e0200 */
[C---:B------:R-:W-:Y:S01]  /*0060*/  IMAD.HI R2, R0.reuse, 0x2aaaaaab, RZ ;  /* 0x2aaaaaab00027827 */ /* 0x040fe200078e02ff */
[----:B------:R-:W-:-:S03]  /*0070*/  ISETP.GE.AND P1, PT, R0, 0x2400, PT ;  /* 0x000024000000780c */ /* 0x000fc60003f26270 */
[----:B------:R-:W-:Y:S01]  /*0080*/  IMAD.HI R6, R0, 0x38e38e39, RZ ;  /* 0x38e38e3900067827 */ /* 0x000fe200078e02ff */
[----:B------:R-:W-:-:S04]  /*0090*/  LEA.HI R2, R2, R2, RZ, 0x1 ;  /* 0x0000000202027211 */ /* 0x000fc800078f08ff */
[----:B------:R-:W-:Y:S01]  /*00a0*/  SHF.R.U32.HI R7, RZ, 0x1f, R6 ;  /* 0x0000001fff077819 */ /* 0x000fe20000011606 */
[----:B------:R-:W-:-:S03]  /*00b0*/  IMAD.HI R3, R2, 0x2aaaaaab, RZ ;  /* 0x2aaaaaab02037827 */ /* 0x000fc600078e02ff */
[----:B------:R-:W-:Y:S02]  /*00c0*/  LEA.HI.SX32 R7, R6, R7, 0x1d ;  /* 0x0000000706077211 */ /* 0x000fe400078feaff */
[----:B------:R-:W-:Y:S01]  /*00d0*/  LEA.HI R4, R3, R3, RZ, 0x1 ;  /* 0x0000000303047211 */ /* 0x000fe200078f08ff */
[----:B------:R-:W-:Y:S01]  /*00e0*/  IMAD R3, R2, 0x6, RZ ;  /* 0x0000000602037824 */ /* 0x000fe200078e02ff */
[----:B------:R-:W-:-:S03]  /*00f0*/  SHF.R.S32.HI R6, RZ, 0x1f, R7 ;  /* 0x0000001fff067819 */ /* 0x000fc60000011407 */
[----:B------:R-:W-:Y:S01]  /*0100*/  IMAD R4, R4, 0x6, RZ ;  /* 0x0000000604047824 */ /* 0x000fe200078e02ff */
[----:B------:R-:W-:Y:S02]  /*0110*/  LOP3.LUT R3, RZ, R3, RZ, 0x33, !PT ;  /* 0x00000003ff037212 */ /* 0x000fe400078e33ff */
[----:B------:R-:W-:Y:S02]  /*0120*/  LEA.HI R6, R6, R7, RZ, 0x6 ;  /* 0x0000000706067211 */ /* 0x000fe400078f30ff */
[----:B------:R-:W-:Y:S01]  /*0130*/  LOP3.LUT R5, RZ, R4, RZ, 0x33, !PT ;  /* 0x00000004ff057212 */ /* 0x000fe200078e33ff */
[----:B------:R-:W-:Y:S01]  /*0140*/  IMAD.IADD R3, R0, 0x1, R3 ;  /* 0x0000000100037824 */ /* 0x000fe200078e0203 */
[----:B------:R-:W-:-:S03]  /*0150*/  LOP3.LUT R6, R6, 0xffffffc0, RZ, 0xc0, !PT ;  /* 0xffffffc006067812 */ /* 0x000fc600078ec0ff */
[----:B------:R-:W-:Y:S01]  /*0160*/  IMAD.IADD R5, R2, 0x1, R5 ;  /* 0x0000000102057824 */ /* 0x000fe200078e0205 */
[----:B------:R-:W-:Y:S02]  /*0170*/  IABS R8, R3 ;  /* 0x0000000300087213 */ /* 0x000fe40000000000 */
[----:B------:R-:W1:Y:S02]  /*0180*/  LDC.64 R2, c[0x0][0x210] ;  /* 0x00008400ff027b82 */ /* 0x000e640000000a00 */
[----:B------:R-:W-:Y:S01]  /*0190*/  IABS R9, R5 ;  /* 0x0000000500097213 */ /* 0x000fe20000000000 */
[----:B------:R-:W-:-:S04]  /*01a0*/  VIADD R8, R8, 0xfffffffd ;  /* 0xfffffffd08087836 */ /* 0x000fc80000000000 */
[----:B------:R-:W-:Y:S01]  /*01b0*/  VIADD R9, R9, 0xfffffffd ;  /* 0xfffffffd09097836 */ /* 0x000fe20000000000 */
[----:B------:R-:W2:Y:S01]  /*01c0*/  LDC.64 R4, c[0x0][0x218] ;  /* 0x00008600ff047b82 */ /* 0x000ea20000000a00 */
[----:B------:R-:W-:-:S03]  /*01d0*/  IABS R8, R8 ;  /* 0x0000000800087213 */ /* 0x000fc60000000000 */
[----:B------:R-:W-:-:S05]  /*01e0*/  IABS R9, R9 ;  /* 0x0000000900097213 */ /* 0x000fca0000000000 */
[----:B------:R-:W-:Y:S01]  /*01f0*/  IMAD R9, R9, 0x4, R8 ;  /* 0x0000000409097824 */ /* 0x000fe200078e0208 */
[C---:B------:R-:W-:Y:S01]  /*0200*/  LEA R8, R7.reuse, 0xf, 0x4 ;  /* 0x0000000f07087811 */ /* 0x040fe200078e20ff */
[----:B------:R-:W-:-:S04]  /*0210*/  IMAD.IADD R7, R7, 0x1, -R6 ;  /* 0x0000000107077824 */ /* 0x000fc800078e0a06 */
[----:B------:R-:W-:-:S04]  /*0220*/  IMAD.IADD R9, R8, 0x1, -R9 ;  /* 0x0000000108097824 */ /* 0x000fc800078e0a09 */
[----:B-1----:R-:W-:Y:S01]  /*0230*/  IMAD.WIDE R2, R9, 0x4, R2 ;  /* 0x0000000409027825 */ /* 0x002fe200078e0202 */
[----:B------:R-:W-:-:S03]  /*0240*/  CS2R R8, SRZ ;  /* 0x0000000000087805 */ /* 0x000fc6000001ff00 */
[----:B--2---:R-:W-:-:S03]  /*0250*/  IMAD.WIDE R4, R7, 0x4, R4 ;  /* 0x0000000407047825 */ /* 0x004fc600078e0204 */
[----:B------:R-:W2:Y:S01]  /*0260*/  @!P1 LDG.E.EL R8, desc[UR4][R2.64] ;  /* 0x0000000402089981 */ /* 0x000ea2000c2e1900 */
[----:B------:R-:W1:Y:S03]  /*0270*/  LDC.64 R6, c[0x0][0x220] ;  /* 0x00008800ff067b82 */ /* 0x000e660000000a00 */
[----:B------:R-:W2:Y:S01]  /*0280*/  @!P1 LDG.E.EL R9, desc[UR4][R4.64] ;  /* 0x0000000404099981 */ /* 0x000ea2000c2e1900 */
[----:B-1----:R-:W-:-:S04]  /*0290*/  IMAD.WIDE R6, R0, 0x4, R6 ;  /* 0x0000000400067825 */ /* 0x002fc800078e0206 */
[----:B--2---:R-:W-:Y:S01]  /*02a0*/  FADD R10, R9, R8 ;  /* 0x00000008090a7221 */ /* 0x004fe20000000000 */
[----:B------:R-:W-:-:S04]  /*02b0*/  FSETP.GEU.AND P0, PT, R8, -R9, PT ;  /* 0x800000090800720b */ /* 0x000fc80003f0e000 */
[----:B------:R-:W-:Y:S01]  /*02c0*/  FSEL R9, R10, RZ, P0 ;  /* 0x000000ff0a097208 */ /* 0x000fe20000000000 */
[----:B------:R-:W-:Y:S08]  /*02d0*/  @P1 EXIT ;  /* 0x000000000000194d */ /* 0x000ff00003800000 */
[----:B------:R-:W-:Y:S01]  /*02e0*/  STG.E desc[UR4][R6.64], R9 ;  /* 0x0000000906007986 */ /* 0x000fe2000c101904 */
[----:B------:R-:W-:Y:S05]  /*02f0*/  EXIT ;  /* 0x000000000000794d */ /* 0x000fea0003800000 */
.L_x_0:
[----:B------:R-:W-:-:S00]  /*0300*/  BRA `(.L_x_0) ;  /* 0xfffffffc00fc7947 */ /* 0x000fc0000383ffff */
[----:B------:R-:W-:-:S00]  /*0310*/  NOP ;  /* 0x0000000000007918 */ /* 0x000fc00000000000 */
        /* <DEDUP_REMOVED lines=14> */
.L_x_1:


//--------------------- .nv.constant0.triton_poi_fused_convolution_reflection_pad2d_relu_0 --------------------------
	.section	.nv.constant0.triton_poi_fused_convolution_reflection_pad2d_relu_0,"a",@progbits
	.sectionflags	@""
	.align	4
.nv.constant0.triton_poi_fused_convolution_reflection_pad2d_relu_0:
	.zero		556
